//
// Generated by NVIDIA NVVM Compiler
//
// Compiler Build ID: CL-36424714
// Cuda compilation tools, release 13.0, V13.0.88
// Based on NVVM 20.0.0
//

.version 9.0
.target sm_100
.address_size 64

	// .globl	_Z6kernelPhi
.global .align 4 .b8 __cudart_i2opi_f[24] = {65, 144, 67, 60, 153, 149, 98, 219, 192, 221, 52, 245, 209, 87, 39, 252, 41, 21, 68, 78, 110, 131, 249, 162};

.visible .entry _Z6kernelPhi(
	.param .u64 .ptr .align 1 _Z6kernelPhi_param_0,
	.param .u32 _Z6kernelPhi_param_1
)
{
	.local .align 4 .b8 	__local_depot0[28];
	.reg .b64 	%SP;
	.reg .b64 	%SPL;
	.reg .pred 	%p<9>;
	.reg .b16 	%rs<2>;
	.reg .b32 	%r<57>;
	.reg .b32 	%f<40>;
	.reg .b64 	%rd<25>;
	.reg .b64 	%fd<3>;

	mov.u64 	%SPL, __local_depot0;
	ld.param.u64 	%rd9, [_Z6kernelPhi_param_0];
	ld.param.u32 	%r16, [_Z6kernelPhi_param_1];
	add.u64 	%rd1, %SPL, 0;
	mov.u32 	%r17, %tid.x;
	mov.u32 	%r18, %ctaid.x;
	mov.u32 	%r19, %ntid.x;
	mad.lo.s32 	%r20, %r18, %r19, %r17;
	mov.u32 	%r21, %tid.y;
	mov.u32 	%r22, %ctaid.y;
	mov.u32 	%r23, %ntid.y;
	mad.lo.s32 	%r24, %r22, %r23, %r21;
	mov.u32 	%r25, %nctaid.x;
	mul.lo.s32 	%r26, %r25, %r19;
	mad.lo.s32 	%r1, %r26, %r24, %r20;
	add.s32 	%r27, %r20, -256;
	cvt.rn.f32.s32 	%f8, %r27;
	add.s32 	%r28, %r24, -256;
	cvt.rn.f32.s32 	%f9, %r28;
	mul.f32 	%f10, %f9, %f9;
	fma.rn.f32 	%f11, %f8, %f8, %f10;
	sqrt.rn.f32 	%f12, %f11;
	div.rn.f32 	%f1, %f12, 0f41200000;
	cvt.rn.f32.s32 	%f13, %r16;
	div.rn.f32 	%f14, %f13, 0fC0E00000;
	add.f32 	%f2, %f1, %f14;
	mul.f32 	%f15, %f2, 0f3F22F983;
	cvt.rni.s32.f32 	%r56, %f15;
	cvt.rn.f32.s32 	%f16, %r56;
	fma.rn.f32 	%f17, %f16, 0fBFC90FDA, %f2;
	fma.rn.f32 	%f18, %f16, 0fB3A22168, %f17;
	fma.rn.f32 	%f39, %f16, 0fA7C234C5, %f18;
	abs.f32 	%f4, %f2;
	setp.ltu.f32 	%p1, %f4, 0f47CE4780;
	@%p1 bra 	$L__BB0_8;
	setp.neu.f32 	%p2, %f4, 0f7F800000;
	@%p2 bra 	$L__BB0_3;
	mov.f32 	%f21, 0f00000000;
	mul.rn.f32 	%f39, %f2, %f21;
	mov.b32 	%r56, 0;
	bra.uni 	$L__BB0_8;
$L__BB0_3:
	mov.b32 	%r3, %f2;
	shl.b32 	%r30, %r3, 8;
	or.b32  	%r4, %r30, -2147483648;
	mov.b64 	%rd24, 0;
	mov.b32 	%r53, 0;
	mov.u64 	%rd22, __cudart_i2opi_f;
	mov.u64 	%rd23, %rd1;
$L__BB0_4:
	.pragma "nounroll";
	ld.global.nc.u32 	%r31, [%rd22];
	mad.wide.u32 	%rd13, %r31, %r4, %rd24;
	shr.u64 	%rd24, %rd13, 32;
	st.local.u32 	[%rd23], %rd13;
	add.s32 	%r53, %r53, 1;
	add.s64 	%rd23, %rd23, 4;
	add.s64 	%rd22, %rd22, 4;
	setp.ne.s32 	%p3, %r53, 6;
	@%p3 bra 	$L__BB0_4;
	shr.u32 	%r32, %r3, 23;
	st.local.u32 	[%rd1+24], %rd24;
	and.b32  	%r7, %r32, 31;
	and.b32  	%r33, %r32, 224;
	add.s32 	%r34, %r33, -128;
	shr.u32 	%r35, %r34, 5;
	mul.wide.u32 	%rd14, %r35, 4;
	sub.s64 	%rd8, %rd1, %rd14;
	ld.local.u32 	%r54, [%rd8+24];
	ld.local.u32 	%r55, [%rd8+20];
	setp.eq.s32 	%p4, %r7, 0;
	@%p4 bra 	$L__BB0_7;
	shf.l.wrap.b32 	%r54, %r55, %r54, %r7;
	ld.local.u32 	%r36, [%rd8+16];
	shf.l.wrap.b32 	%r55, %r36, %r55, %r7;
$L__BB0_7:
	shr.u32 	%r37, %r54, 30;
	shf.l.wrap.b32 	%r38, %r55, %r54, 2;
	shl.b32 	%r39, %r55, 2;
	shr.u32 	%r40, %r38, 31;
	add.s32 	%r41, %r40, %r37;
	neg.s32 	%r42, %r41;
	setp.lt.s32 	%p5, %r3, 0;
	selp.b32 	%r56, %r42, %r41, %p5;
	xor.b32  	%r43, %r38, %r3;
	shr.s32 	%r44, %r38, 31;
	xor.b32  	%r45, %r44, %r38;
	xor.b32  	%r46, %r44, %r39;
	cvt.u64.u32 	%rd15, %r45;
	shl.b64 	%rd16, %rd15, 32;
	cvt.u64.u32 	%rd17, %r46;
	or.b64  	%rd18, %rd16, %rd17;
	cvt.rn.f64.s64 	%fd1, %rd18;
	mul.f64 	%fd2, %fd1, 0d3BF921FB54442D19;
	cvt.rn.f32.f64 	%f19, %fd2;
	neg.f32 	%f20, %f19;
	setp.lt.s32 	%p6, %r43, 0;
	selp.f32 	%f39, %f20, %f19, %p6;
$L__BB0_8:
	cvta.to.global.u64 	%rd19, %rd9;
	add.s32 	%r48, %r56, 1;
	mul.rn.f32 	%f22, %f39, %f39;
	and.b32  	%r49, %r56, 1;
	setp.eq.b32 	%p7, %r49, 1;
	selp.f32 	%f23, %f39, 0f3F800000, %p7;
	fma.rn.f32 	%f24, %f22, %f23, 0f00000000;
	fma.rn.f32 	%f25, %f22, 0f37CBAC00, 0fBAB607ED;
	selp.f32 	%f26, 0fB94D4153, %f25, %p7;
	selp.f32 	%f27, 0f3C0885E4, 0f3D2AAABB, %p7;
	fma.rn.f32 	%f28, %f26, %f22, %f27;
	selp.f32 	%f29, 0fBE2AAAA8, 0fBEFFFFFF, %p7;
	fma.rn.f32 	%f30, %f28, %f22, %f29;
	fma.rn.f32 	%f31, %f30, %f24, %f23;
	and.b32  	%r50, %r48, 2;
	setp.eq.s32 	%p8, %r50, 0;
	mov.f32 	%f32, 0f00000000;
	sub.f32 	%f33, %f32, %f31;
	selp.f32 	%f34, %f31, %f33, %p8;
	mul.f32 	%f35, %f34, 0f42FE0000;
	add.f32 	%f36, %f1, 0f3F800000;
	div.rn.f32 	%f37, %f35, %f36;
	add.f32 	%f38, %f37, 0f43000000;
	cvt.rzi.u32.f32 	%r51, %f38;
	cvt.u16.u32 	%rs1, %r51;
	mul.lo.s32 	%r52, %r1, 3;
	cvt.s64.s32 	%rd20, %r52;
	add.s64 	%rd21, %rd19, %rd20;
	st.global.u8 	[%rd21], %rs1;
	st.global.u8 	[%rd21+1], %rs1;
	st.global.u8 	[%rd21+2], %rs1;
	ret;

}


// ===== COMPILED SASS (sm_100) =====

	.target	sm_100

	.elftype	@"ET_EXEC"


//--------------------- .note.nv.tkinfo           --------------------------
	.section	.note.nv.tkinfo,"",@"SHT_NOTE"
	.sectionflags	@"SHF_NOTE_NV_TKINFO"
	.tkinfo
        /*0018*/ 	.word	0x00000002
        /*0030*/ 	.string	""
        /*0030*/ 	.string	"ptxas"
        /*0030*/ 	.string	"Cuda compilation tools, release 13.0, V13.0.88"
        /*0030*/ 	.string	"Build cuda_13.0.r13.0/compiler.36424714_0"
        /*0030*/ 	.string	"-arch sm_100 -m 64 "



//--------------------- .note.nv.cuinfo           --------------------------
	.section	.note.nv.cuinfo,"",@"SHT_NOTE"
	.sectionflags	@"SHF_NOTE_NV_CUINFO"
        /*0018*/ 	.short	0x0002
        /*001a*/ 	.short	0x0064
        /*001c*/ 	.short	0x0082
	.zero		2


//--------------------- .nv.info                  --------------------------
	.section	.nv.info,"",@"SHT_CUDA_INFO"
	.align	4


	//----- nvinfo : EIATTR_REGCOUNT
	.align		4
        /*0000*/ 	.byte	0x04, 0x2f
        /*0002*/ 	.short	(.L_2 - .L_1)
	.align		4
.L_1:
        /*0004*/ 	.word	index@(_Z6kernelPhi)
        /*0008*/ 	.word	0x00000012


	//----- nvinfo : EIATTR_FRAME_SIZE
	.align		4
.L_2:
        /*000c*/ 	.byte	0x04, 0x11
        /*000e*/ 	.short	(.L_4 - .L_3)
	.align		4
.L_3:
        /*0010*/ 	.word	index@($__internal_1_$__cuda_sm3x_div_rn_noftz_f32_slowpath)
        /*0014*/ 	.word	0x00000020


	//----- nvinfo : EIATTR_FRAME_SIZE
	.align		4
.L_4:
        /*0018*/ 	.byte	0x04, 0x11
        /*001a*/ 	.short	(.L_6 - .L_5)
	.align		4
.L_5:
        /*001c*/ 	.word	index@($__internal_0_$__cuda_sm20_sqrt_rn_f32_slowpath)
        /*0020*/ 	.word	0x00000020


	//----- nvinfo : EIATTR_FRAME_SIZE
	.align		4
.L_6:
        /*0024*/ 	.byte	0x04, 0x11
        /*0026*/ 	.short	(.L_8 - .L_7)
	.align		4
.L_7:
        /*0028*/ 	.word	index@(_Z6kernelPhi)
        /*002c*/ 	.word	0x00000020


	//----- nvinfo : EIATTR_MIN_STACK_SIZE
	.align		4
.L_8:
        /*0030*/ 	.byte	0x04, 0x12
        /*0032*/ 	.short	(.L_10 - .L_9)
	.align		4
.L_9:
        /*0034*/ 	.word	index@(_Z6kernelPhi)
        /*0038*/ 	.word	0x00000020
.L_10:


//--------------------- .nv.compat                --------------------------
	.section	.nv.compat,"",@"SHT_CUDA_COMPAT_INFO"
	.align	4
        /*0000*/ 	.byte	0x02, 0x09, 0x00, 0x00, 0x02, 0x02, 0x01, 0x00, 0x02, 0x05, 0x05, 0x00, 0x03, 0x07, 0x01, 0x01
        /*0010*/ 	.byte	0x02, 0x03, 0x00, 0x00, 0x02, 0x06, 0x01, 0x00, 0x04, 0x0b, 0x08, 0x00, 0x01, 0x00, 0x00, 0x00
        /*0020*/ 	.byte	0x00, 0x00, 0x00, 0x00


//--------------------- .nv.info._Z6kernelPhi     --------------------------
	.section	.nv.info._Z6kernelPhi,"",@"SHT_CUDA_INFO"
	.sectionflags	@""
	.align	4


	//----- nvinfo : EIATTR_CUDA_API_VERSION
	.align		4
        /*0000*/ 	.byte	0x04, 0x37
        /*0002*/ 	.short	(.L_12 - .L_11)
.L_11:
        /*0004*/ 	.word	0x00000082


	//----- nvinfo : EIATTR_KPARAM_INFO
	.align		4
.L_12:
        /*0008*/ 	.byte	0x04, 0x17
        /*000a*/ 	.short	(.L_14 - .L_13)
.L_13:
        /*000c*/ 	.word	0x00000000
        /*0010*/ 	.short	0x0001
        /*0012*/ 	.short	0x0008
        /*0014*/ 	.byte	0x00, 0xf0, 0x11, 0x00


	//----- nvinfo : EIATTR_KPARAM_INFO
	.align		4
.L_14:
        /*0018*/ 	.byte	0x04, 0x17
        /*001a*/ 	.short	(.L_16 - .L_15)
.L_15:
        /*001c*/ 	.word	0x00000000
        /*0020*/ 	.short	0x0000
        /*0022*/ 	.short	0x0000
        /*0024*/ 	.byte	0x00, 0xf5, 0x21, 0x00


	//----- nvinfo : EIATTR_SPARSE_MMA_MASK
	.align		4
.L_16:
        /*0028*/ 	.byte	0x03, 0x50
        /*002a*/ 	.short	0x0000


	//----- nvinfo : EIATTR_MAXREG_COUNT
	.align		4
        /*002c*/ 	.byte	0x03, 0x1b
        /*002e*/ 	.short	0x00ff


	//----- nvinfo : EIATTR_MERCURY_ISA_VERSION
	.align		4
        /*0030*/ 	.byte	0x03, 0x5f
        /*0032*/ 	.short	0x0101


	//----- nvinfo : EIATTR_VRC_CTA_INIT_COUNT
	.align		4
        /*0034*/ 	.byte	0x02, 0x4a
	.zero		1
	.zero		1


	//----- nvinfo : EIATTR_EXIT_INSTR_OFFSETS
	.align		4
        /*0038*/ 	.byte	0x04, 0x1c
        /*003a*/ 	.short	(.L_18 - .L_17)


	//   ....[0]....
.L_17:
        /*003c*/ 	.word	0x00000ae0


	//----- nvinfo : EIATTR_CRS_STACK_SIZE
	.align		4
.L_18:
        /*0040*/ 	.byte	0x04, 0x1e
        /*0042*/ 	.short	(.L_20 - .L_19)
.L_19:
        /*0044*/ 	.word	0x00000000


	//----- nvinfo : EIATTR_CBANK_PARAM_SIZE
	.align		4
.L_20:
        /*0048*/ 	.byte	0x03, 0x19
        /*004a*/ 	.short	0x000c


	//----- nvinfo : EIATTR_PARAM_CBANK
	.align		4
        /*004c*/ 	.byte	0x04, 0x0a
        /*004e*/ 	.short	(.L_22 - .L_21)
	.align		4
.L_21:
        /*0050*/ 	.word	index@(.nv.constant0._Z6kernelPhi)
        /*0054*/ 	.short	0x0380
        /*0056*/ 	.short	0x000c


	//----- nvinfo : EIATTR_SW_WAR
	.align		4
.L_22:
        /*0058*/ 	.byte	0x04, 0x36
        /*005a*/ 	.short	(.L_24 - .L_23)
.L_23:
        /*005c*/ 	.word	0x00000008
.L_24:


//--------------------- .nv.callgraph             --------------------------
	.section	.nv.callgraph,"",@"SHT_CUDA_CALLGRAPH"
	.align	4
	.sectionentsize	8
	.align		4
        /*0000*/ 	.word	0x00000000
	.align		4
        /*0004*/ 	.word	0xffffffff
	.align		4
        /*0008*/ 	.word	0x00000000
	.align		4
        /*000c*/ 	.word	0xfffffffe
	.align		4
        /*0010*/ 	.word	0x00000000
	.align		4
        /*0014*/ 	.word	0xfffffffd
	.align		4
        /*0018*/ 	.word	0x00000000
	.align		4
        /*001c*/ 	.word	0xfffffffc


//--------------------- .nv.constant4             --------------------------
	.section	.nv.constant4,"a",@progbits
	.align	8
	.align		8
.nv.constant4:
        /*0000*/ 	.dword	__cudart_i2opi_f


//--------------------- .text._Z6kernelPhi        --------------------------
	.section	.text._Z6kernelPhi,"ax",@progbits
	.align	128
        .global         _Z6kernelPhi
        .type           _Z6kernelPhi,@function
        .size           _Z6kernelPhi,(.L_x_25 - _Z6kernelPhi)
        .other          _Z6kernelPhi,@"STO_CUDA_ENTRY STV_DEFAULT"
_Z6kernelPhi:
.text._Z6kernelPhi:
[----:B------:R-:W0:Y:S01]  /*0000*/  LDC R1, c[0x0][0x37c] ;  /* 0x0000df00ff017b82 */ /* 0x000e220000000800 */
[----:B------:R-:W1:Y:S07]  /*0010*/  S2R R0, SR_TID.Y ;  /* 0x0000000000007919 */ /* 0x000e6e0000002200 */
[----:B------:R-:W2:Y:S01]  /*0020*/  LDC R6, c[0x0][0x360] ;  /* 0x0000d800ff067b82 */ /* 0x000ea20000000800 */
[----:B------:R-:W-:Y:S01]  /*0030*/  BSSY.RECONVERGENT B0, `(.L_x_0) ;  /* 0x000001d000007945 */ /* 0x000fe20003800200 */
[----:B0-----:R-:W-:Y:S01]  /*0040*/  VIADD R1, R1, 0xffffffe0 ;  /* 0xffffffe001017836 */ /* 0x001fe20000000000 */
[----:B------:R-:W2:Y:S05]  /*0050*/  S2R R5, SR_TID.X ;  /* 0x0000000000057919 */ /* 0x000eaa0000002100 */
[----:B------:R-:W1:Y:S08]  /*0060*/  S2UR UR5, SR_CTAID.Y ;  /* 0x00000000000579c3 */ /* 0x000e700000002600 */
[----:B------:R-:W1:Y:S08]  /*0070*/  LDC R3, c[0x0][0x364] ;  /* 0x0000d900ff037b82 */ /* 0x000e700000000800 */
[----:B------:R-:W2:Y:S01]  /*0080*/  S2UR UR4, SR_CTAID.X ;  /* 0x00000000000479c3 */ /* 0x000ea20000002500 */
[----:B-1----:R-:W-:-:S04]  /*0090*/  IMAD R0, R3, UR5, R0 ;  /* 0x0000000503007c24 */ /* 0x002fc8000f8e0200 */
[----:B------:R-:W-:Y:S02]  /*00a0*/  VIADD R3, R0, 0xffffff00 ;  /* 0xffffff0000037836 */ /* 0x000fe40000000000 */
[----:B--2---:R-:W-:-:S03]  /*00b0*/  IMAD R5, R6, UR4, R5 ;  /* 0x0000000406057c24 */ /* 0x004fc6000f8e0205 */
[----:B------:R-:W-:Y:S01]  /*00c0*/  I2FP.F32.S32 R3, R3 ;  /* 0x0000000300037245 */ /* 0x000fe20000201400 */
[----:B------:R-:W0:Y:S01]  /*00d0*/  LDCU UR4, c[0x0][0x370] ;  /* 0x00006e00ff0477ac */ /* 0x000e220008000800 */
[----:B------:R-:W-:-:S03]  /*00e0*/  VIADD R2, R5, 0xffffff00 ;  /* 0xffffff0005027836 */ /* 0x000fc60000000000 */
[----:B------:R-:W-:Y:S02]  /*00f0*/  FMUL R3, R3, R3 ;  /* 0x0000000303037220 */ /* 0x000fe40000400000 */
[----:B------:R-:W-:-:S05]  /*0100*/  I2FP.F32.S32 R2, R2 ;  /* 0x0000000200027245 */ /* 0x000fca0000201400 */
[----:B------:R-:W-:-:S04]  /*0110*/  FFMA R3, R2, R2, R3 ;  /* 0x0000000202037223 */ /* 0x000fc80000000003 */
[----:B------:R1:W2:Y:S01]  /*0120*/  MUFU.RSQ R4, R3 ;  /* 0x0000000300047308 */ /* 0x0002a20000001400 */
[----:B------:R-:W-:-:S04]  /*0130*/  IADD3 R2, PT, PT, R3, -0xd000000, RZ ;  /* 0xf300000003027810 */ /* 0x000fc80007ffe0ff */
[----:B------:R-:W-:Y:S01]  /*0140*/  ISETP.GT.U32.AND P0, PT, R2, 0x727fffff, PT ;  /* 0x727fffff0200780c */ /* 0x000fe20003f04070 */
[----:B0-----:R-:W-:-:S04]  /*0150*/  IMAD R2, R6, UR4, RZ ;  /* 0x0000000406027c24 */ /* 0x001fc8000f8e02ff */
[----:B------:R-:W-:-:S08]  /*0160*/  IMAD R5, R0, R2, R5 ;  /* 0x0000000200057224 */ /* 0x000fd000078e0205 */
[----:B-12---:R-:W-:Y:S05]  /*0170*/  @!P0 BRA `(.L_x_1) ;  /* 0x0000000000108947 */ /* 0x006fea0003800000 */
[----:B------:R-:W-:-:S07]  /*0180*/  MOV R8, 0x1a0 ;  /* 0x000001a000087802 */ /* 0x000fce0000000f00 */
[----:B------:R-:W-:Y:S05]  /*0190*/  CALL.REL.NOINC `($__internal_0_$__cuda_sm20_sqrt_rn_f32_slowpath) ;  /* 0x0000000800547944 */ /* 0x000fea0003c00000 */
[----:B------:R-:W-:Y:S01]  /*01a0*/  IMAD.MOV.U32 R3, RZ, RZ, R0 ;  /* 0x000000ffff037224 */ /* 0x000fe200078e0000 */
[----:B------:R-:W-:Y:S06]  /*01b0*/  BRA `(.L_x_2) ;  /* 0x0000000000107947 */ /* 0x000fec0003800000 */
.L_x_1:
[----:B------:R-:W-:Y:S01]  /*01c0*/  FMUL.FTZ R0, R3, R4 ;  /* 0x0000000403007220 */ /* 0x000fe20000410000 */
[----:B------:R-:W-:-:S03]  /*01d0*/  FMUL.FTZ R4, R4, 0.5 ;  /* 0x3f00000004047820 */ /* 0x000fc60000410000 */
[----:B------:R-:W-:-:S04]  /*01e0*/  FFMA R3, -R0, R0, R3 ;  /* 0x0000000000037223 */ /* 0x000fc80000000103 */
[----:B------:R-:W-:-:S07]  /*01f0*/  FFMA R3, R3, R4, R0 ;  /* 0x0000000403037223 */ /* 0x000fce0000000000 */
.L_x_2:
[----:B------:R-:W-:Y:S05]  /*0200*/  BSYNC.RECONVERGENT B0 ;  /* 0x0000000000007941 */ /* 0x000fea0003800200 */
.L_x_0:
[----:B------:R-:W-:Y:S01]  /*0210*/  IMAD.MOV.U32 R7, RZ, RZ, 0x3dcccccd ;  /* 0x3dcccccdff077424 */ /* 0x000fe200078e00ff */
[----:B------:R-:W0:Y:S01]  /*0220*/  FCHK P0, R3, 10 ;  /* 0x4120000003007902 */ /* 0x000e220000000000 */
[----:B------:R-:W-:Y:S01]  /*0230*/  IMAD.MOV.U32 R0, RZ, RZ, 0x41200000 ;  /* 0x41200000ff007424 */ /* 0x000fe200078e00ff */
[----:B------:R-:W-:Y:S03]  /*0240*/  BSSY.RECONVERGENT B0, `(.L_x_3) ;  /* 0x000000c000007945 */ /* 0x000fe60003800200 */
[----:B------:R-:W-:-:S04]  /*0250*/  FFMA R0, R7, -R0, 1 ;  /* 0x3f80000007007423 */ /* 0x000fc80000000800 */
[----:B------:R-:W-:-:S04]  /*0260*/  FFMA R0, R0, R7, 0.10000000149011611938 ;  /* 0x3dcccccd00007423 */ /* 0x000fc80000000007 */
[----:B------:R-:W-:-:S04]  /*0270*/  FFMA R2, R0, R3, RZ ;  /* 0x0000000300027223 */ /* 0x000fc800000000ff */
[----:B------:R-:W-:-:S04]  /*0280*/  FFMA R7, R2, -10, R3 ;  /* 0xc120000002077823 */ /* 0x000fc80000000003 */
[----:B------:R-:W-:Y:S01]  /*0290*/  FFMA R7, R0, R7, R2 ;  /* 0x0000000700077223 */ /* 0x000fe20000000002 */
[----:B0-----:R-:W-:Y:S06]  /*02a0*/  @!P0 BRA `(.L_x_4) ;  /* 0x0000000000148947 */ /* 0x001fec0003800000 */
[----:B------:R-:W-:Y:S01]  /*02b0*/  MOV R0, R3 ;  /* 0x0000000300007202 */ /* 0x000fe20000000f00 */
[----:B------:R-:W-:Y:S01]  /*02c0*/  IMAD.MOV.U32 R3, RZ, RZ, 0x41200000 ;  /* 0x41200000ff037424 */ /* 0x000fe200078e00ff */
[----:B------:R-:W-:-:S07]  /*02d0*/  MOV R2, 0x2f0 ;  /* 0x000002f000027802 */ /* 0x000fce0000000f00 */
[----:B------:R-:W-:Y:S05]  /*02e0*/  CALL.REL.NOINC `($__internal_1_$__cuda_sm3x_div_rn_noftz_f32_slowpath) ;  /* 0x00000008005c7944 */ /* 0x000fea0003c00000 */
[----:B------:R-:W-:-:S07]  /*02f0*/  IMAD.MOV.U32 R7, RZ, RZ, R0 ;  /* 0x000000ffff077224 */ /* 0x000fce00078e0000 */
.L_x_4:
[----:B------:R-:W-:Y:S05]  /*0300*/  BSYNC.RECONVERGENT B0 ;  /* 0x0000000000007941 */ /* 0x000fea0003800200 */
.L_x_3:
[----:B------:R-:W0:Y:S01]  /*0310*/  LDCU UR4, c[0x0][0x388] ;  /* 0x00007100ff0477ac */ /* 0x000e220008000800 */
[----:B------:R-:W-:Y:S02]  /*0320*/  HFMA2 R2, -RZ, RZ, 2.4375, 0 ;  /* 0x40e00000ff027431 */ /* 0x000fe400000001ff */
[----:B------:R-:W-:-:S04]  /*0330*/  IMAD.MOV.U32 R3, RZ, RZ, 0x3e124925 ;  /* 0x3e124925ff037424 */ /* 0x000fc800078e00ff */
[----:B------:R-:W-:-:S04]  /*0340*/  FFMA R2, -R3, R2, 1 ;  /* 0x3f80000003027423 */ /* 0x000fc80000000102 */
[----:B------:R-:W-:Y:S01]  /*0350*/  FFMA R3, R2, -R3, -0.14285714924335479736 ;  /* 0xbe12492502037423 */ /* 0x000fe20000000803 */
[----:B0-----:R-:W-:-:S04]  /*0360*/  I2FP.F32.S32 R0, UR4 ;  /* 0x0000000400007c45 */ /* 0x001fc80008201400 */
[----:B------:R-:W0:Y:S01]  /*0370*/  FCHK P0, R0, -7 ;  /* 0xc0e0000000007902 */ /* 0x000e220000000000 */
[----:B------:R-:W-:-:S04]  /*0380*/  FFMA R2, R0, R3, RZ ;  /* 0x0000000300027223 */ /* 0x000fc800000000ff */
[----:B------:R-:W-:-:S04]  /*0390*/  FFMA R4, R2, 7, R0 ;  /* 0x40e0000002047823 */ /* 0x000fc80000000000 */
[----:B------:R-:W-:Y:S01]  /*03a0*/  FFMA R2, R3, R4, R2 ;  /* 0x0000000403027223 */ /* 0x000fe20000000002 */
[----:B0-----:R-:W-:Y:S06]  /*03b0*/  @!P0 BRA `(.L_x_5) ;  /* 0x0000000000108947 */ /* 0x001fec0003800000 */
[----:B------:R-:W-:Y:S01]  /*03c0*/  IMAD.MOV.U32 R3, RZ, RZ, -0x3f200000 ;  /* 0xc0e00000ff037424 */ /* 0x000fe200078e00ff */
[----:B------:R-:W-:-:S07]  /*03d0*/  MOV R2, 0x3f0 ;  /* 0x000003f000027802 */ /* 0x000fce0000000f00 */
[----:B------:R-:W-:Y:S05]  /*03e0*/  CALL.REL.NOINC `($__internal_1_$__cuda_sm3x_div_rn_noftz_f32_slowpath) ;  /* 0x00000008001c7944 */ /* 0x000fea0003c00000 */
[----:B------:R-:W-:-:S07]  /*03f0*/  IMAD.MOV.U32 R2, RZ, RZ, R0 ;  /* 0x000000ffff027224 */ /* 0x000fce00078e0000 */
.L_x_5:
[----:B------:R-:W-:Y:S01]  /*0400*/  FADD R11, R2, R7 ;  /* 0x00000007020b7221 */ /* 0x000fe20000000000 */
[----:B------:R-:W0:Y:S01]  /*0410*/  LDCU.64 UR6, c[0x0][0x358] ;  /* 0x00006b00ff0677ac */ /* 0x000e220008000a00 */
[----:B------:R-:W-:Y:S02]  /*0420*/  BSSY.RECONVERGENT B0, `(.L_x_6) ;  /* 0x0000040000007945 */ /* 0x000fe40003800200 */
[C---:B------:R-:W-:Y:S01]  /*0430*/  FMUL R0, R11.reuse, 0.63661974668502807617 ;  /* 0x3f22f9830b007820 */ /* 0x040fe20000400000 */
[----:B------:R-:W-:-:S05]  /*0440*/  FSETP.GE.AND P0, PT, |R11|, 105615, PT ;  /* 0x47ce47800b00780b */ /* 0x000fca0003f06200 */
[----:B------:R-:W1:Y:S02]  /*0450*/  F2I.NTZ R0, R0 ;  /* 0x0000000000007305 */ /* 0x000e640000203100 */
[----:B-1----:R-:W-:-:S05]  /*0460*/  I2FP.F32.S32 R2, R0 ;  /* 0x0000000000027245 */ /* 0x002fca0000201400 */
[----:B------:R-:W-:-:S04]  /*0470*/  FFMA R3, R2, -1.5707962512969970703, R11 ;  /* 0xbfc90fda02037823 */ /* 0x000fc8000000000b */
[----:B------:R-:W-:-:S04]  /*0480*/  FFMA R3, R2, -7.5497894158615963534e-08, R3 ;  /* 0xb3a2216802037823 */ /* 0x000fc80000000003 */
[----:B------:R-:W-:Y:S01]  /*0490*/  FFMA R2, R2, -5.3903029534742383927e-15, R3 ;  /* 0xa7c234c502027823 */ /* 0x000fe20000000003 */
[----:B0-----:R-:W-:Y:S06]  /*04a0*/  @!P0 BRA `(.L_x_7) ;  /* 0x0000000000dc8947 */ /* 0x001fec0003800000 */
[----:B------:R-:W-:-:S13]  /*04b0*/  FSETP.NEU.AND P0, PT, |R11|, +INF , PT ;  /* 0x7f8000000b00780b */ /* 0x000fda0003f0d200 */
[----:B------:R-:W-:Y:S01]  /*04c0*/  @!P0 FMUL R2, RZ, R11 ;  /* 0x0000000bff028220 */ /* 0x000fe20000400000 */
[----:B------:R-:W-:Y:S01]  /*04d0*/  @!P0 IMAD.MOV.U32 R0, RZ, RZ, RZ ;  /* 0x000000ffff008224 */ /* 0x000fe200078e00ff */
[----:B------:R-:W-:Y:S06]  /*04e0*/  @!P0 BRA `(.L_x_7) ;  /* 0x0000000000cc8947 */ /* 0x000fec0003800000 */
[----:B------:R-:W-:Y:S01]  /*04f0*/  SHF.L.U32 R2, R11, 0x8, RZ ;  /* 0x000000080b027819 */ /* 0x000fe200000006ff */
[----:B------:R-:W-:Y:S01]  /*0500*/  IMAD.MOV.U32 R6, RZ, RZ, RZ ;  /* 0x000000ffff067224 */ /* 0x000fe200078e00ff */
[----:B------:R-:W0:Y:S01]  /*0510*/  LDCU.64 UR8, c[0x4][URZ] ;  /* 0x01000000ff0877ac */ /* 0x000e220008000a00 */
[----:B------:R-:W-:Y:S01]  /*0520*/  IMAD.MOV.U32 R0, RZ, RZ, R1 ;  /* 0x000000ffff007224 */ /* 0x000fe200078e0001 */
[----:B------:R-:W-:Y:S01]  /*0530*/  LOP3.LUT R15, R2, 0x80000000, RZ, 0xfc, !PT ;  /* 0x80000000020f7812 */ /* 0x000fe200078efcff */
[----:B------:R-:W-:Y:S01]  /*0540*/  UMOV UR5, URZ ;  /* 0x000000ff00057c82 */ /* 0x000fe20008000000 */
[----:B------:R-:W-:-:S05]  /*0550*/  UMOV UR4, URZ ;  /* 0x000000ff00047c82 */ /* 0x000fca0008000000 */
.L_x_8:
[----:B0-----:R-:W-:Y:S01]  /*0560*/  IMAD.U32 R8, RZ, RZ, UR8 ;  /* 0x00000008ff087e24 */ /* 0x001fe2000f8e00ff */
[----:B------:R-:W-:-:S05]  /*0570*/  MOV R9, UR9 ;  /* 0x0000000900097c02 */ /* 0x000fca0008000f00 */
[----:B------:R-:W2:Y:S01]  /*0580*/  LDG.E.CONSTANT R2, desc[UR6][R8.64] ;  /* 0x0000000608027981 */ /* 0x000ea2000c1e9900 */
[----:B------:R-:W-:Y:S02]  /*0590*/  UIADD3 UR8, UP0, UPT, UR8, 0x4, URZ ;  /* 0x0000000408087890 */ /* 0x000fe4000ff1e0ff */
[----:B------:R-:W-:Y:S02]  /*05a0*/  UIADD3 UR4, UPT, UPT, UR4, 0x1, URZ ;  /* 0x0000000104047890 */ /* 0x000fe4000fffe0ff */
[----:B------:R-:W-:Y:S02]  /*05b0*/  UIADD3.X UR9, UPT, UPT, URZ, UR9, URZ, UP0, !UPT ;  /* 0x00000009ff097290 */ /* 0x000fe400087fe4ff */
[----:B------:R-:W-:Y:S01]  /*05c0*/  UISETP.NE.AND UP0, UPT, UR4, 0x6, UPT ;  /* 0x000000060400788c */ /* 0x000fe2000bf05270 */
[----:B--2---:R-:W-:-:S03]  /*05d0*/  IMAD.WIDE.U32 R2, R2, R15, RZ ;  /* 0x0000000f02027225 */ /* 0x004fc600078e00ff */
[----:B------:R-:W-:-:S04]  /*05e0*/  IADD3 R13, P0, PT, R2, R6, RZ ;  /* 0x00000006020d7210 */ /* 0x000fc80007f1e0ff */
[----:B------:R-:W-:Y:S01]  /*05f0*/  IADD3.X R6, PT, PT, R3, UR5, RZ, P0, !PT ;  /* 0x0000000503067c10 */ /* 0x000fe200087fe4ff */
[----:B------:R0:W-:Y:S02]  /*0600*/  STL [R0], R13 ;  /* 0x0000000d00007387 */ /* 0x0001e40000100800 */
[----:B0-----:R-:W-:Y:S01]  /*0610*/  VIADD R0, R0, 0x4 ;  /* 0x0000000400007836 */ /* 0x001fe20000000000 */
[----:B------:R-:W-:Y:S06]  /*0620*/  BRA.U UP0, `(.L_x_8) ;  /* 0xfffffffd00cc7547 */ /* 0x000fec000b83ffff */
[----:B------:R-:W-:Y:S01]  /*0630*/  SHF.R.U32.HI R4, RZ, 0x17, R11 ;  /* 0x00000017ff047819 */ /* 0x000fe2000001160b */
[----:B------:R0:W-:Y:S03]  /*0640*/  STL [R1+0x18], R6 ;  /* 0x0000180601007387 */ /* 0x0001e60000100800 */
[C---:B------:R-:W-:Y:S02]  /*0650*/  LOP3.LUT R0, R4.reuse, 0xe0, RZ, 0xc0, !PT ;  /* 0x000000e004007812 */ /* 0x040fe400078ec0ff */
[----:B------:R-:W-:-:S03]  /*0660*/  LOP3.LUT P0, RZ, R4, 0x1f, RZ, 0xc0, !PT ;  /* 0x0000001f04ff7812 */ /* 0x000fc6000780c0ff */
[----:B------:R-:W-:-:S05]  /*0670*/  VIADD R0, R0, 0xffffff80 ;  /* 0xffffff8000007836 */ /* 0x000fca0000000000 */
[----:B------:R-:W-:-:S05]  /*0680*/  SHF.R.U32.HI R0, RZ, 0x5, R0 ;  /* 0x00000005ff007819 */ /* 0x000fca0000011600 */
[----:B------:R-:W-:-:S05]  /*0690*/  IMAD R10, R0, -0x4, R1 ;  /* 0xfffffffc000a7824 */ /* 0x000fca00078e0201 */
[----:B------:R-:W2:Y:S04]  /*06a0*/  LDL R0, [R10+0x18] ;  /* 0x000018000a007983 */ /* 0x000ea80000100800 */
[----:B------:R-:W2:Y:S04]  /*06b0*/  LDL R3, [R10+0x14] ;  /* 0x000014000a037983 */ /* 0x000ea80000100800 */
[----:B------:R-:W3:Y:S01]  /*06c0*/  @P0 LDL R2, [R10+0x10] ;  /* 0x000010000a020983 */ /* 0x000ee20000100800 */
[----:B------:R-:W-:Y:S01]  /*06d0*/  LOP3.LUT R4, R4, 0x1f, RZ, 0xc0, !PT ;  /* 0x0000001f04047812 */ /* 0x000fe200078ec0ff */
[----:B------:R-:W-:Y:S01]  /*06e0*/  UMOV UR4, 0x54442d19 ;  /* 0x54442d1900047882 */ /* 0x000fe20000000000 */
[----:B------:R-:W-:-:S02]  /*06f0*/  UMOV UR5, 0x3bf921fb ;  /* 0x3bf921fb00057882 */ /* 0x000fc40000000000 */
[-C--:B--2---:R-:W-:Y:S02]  /*0700*/  @P0 SHF.L.W.U32.HI R0, R3, R4.reuse, R0 ;  /* 0x0000000403000219 */ /* 0x084fe40000010e00 */
[----:B---3--:R-:W-:Y:S02]  /*0710*/  @P0 SHF.L.W.U32.HI R3, R2, R4, R3 ;  /* 0x0000000402030219 */ /* 0x008fe40000010e03 */
[----:B------:R-:W-:Y:S02]  /*0720*/  ISETP.GE.AND P0, PT, R11, RZ, PT ;  /* 0x000000ff0b00720c */ /* 0x000fe40003f06270 */
[C---:B------:R-:W-:Y:S01]  /*0730*/  SHF.L.W.U32.HI R2, R3.reuse, 0x2, R0 ;  /* 0x0000000203027819 */ /* 0x040fe20000010e00 */
[----:B------:R-:W-:-:S03]  /*0740*/  IMAD.SHL.U32 R3, R3, 0x4, RZ ;  /* 0x0000000403037824 */ /* 0x000fc600078e00ff */
[----:B------:R-:W-:Y:S02]  /*0750*/  SHF.R.S32.HI R4, RZ, 0x1f, R2 ;  /* 0x0000001fff047819 */ /* 0x000fe40000011402 */
[----:B------:R-:W-:Y:S02]  /*0760*/  LOP3.LUT R11, R2, R11, RZ, 0x3c, !PT ;  /* 0x0000000b020b7212 */ /* 0x000fe400078e3cff */
[C---:B------:R-:W-:Y:S02]  /*0770*/  LOP3.LUT R8, R4.reuse, R3, RZ, 0x3c, !PT ;  /* 0x0000000304087212 */ /* 0x040fe400078e3cff */
[----:B------:R-:W-:Y:S02]  /*0780*/  LOP3.LUT R9, R4, R2, RZ, 0x3c, !PT ;  /* 0x0000000204097212 */ /* 0x000fe400078e3cff */
[----:B------:R-:W-:Y:S02]  /*0790*/  SHF.R.U32.HI R3, RZ, 0x1e, R0 ;  /* 0x0000001eff037819 */ /* 0x000fe40000011600 */
[----:B------:R-:W-:-:S02]  /*07a0*/  ISETP.GE.AND P1, PT, R11, RZ, PT ;  /* 0x000000ff0b00720c */ /* 0x000fc40003f26270 */
[----:B------:R-:W1:Y:S01]  /*07b0*/  I2F.F64.S64 R8, R8 ;  /* 0x0000000800087312 */ /* 0x000e620000301c00 */
[----:B------:R-:W-:-:S04]  /*07c0*/  LEA.HI R0, R2, R3, RZ, 0x1 ;  /* 0x0000000302007211 */ /* 0x000fc800078f08ff */
[----:B------:R-:W-:-:S05]  /*07d0*/  IADD3 R2, PT, PT, -R0, RZ, RZ ;  /* 0x000000ff00027210 */ /* 0x000fca0007ffe1ff */
[----:B------:R-:W-:Y:S01]  /*07e0*/  @!P0 IMAD.MOV.U32 R0, RZ, RZ, R2 ;  /* 0x000000ffff008224 */ /* 0x000fe200078e0002 */
[----:B-1----:R-:W-:-:S10]  /*07f0*/  DMUL R12, R8, UR4 ;  /* 0x00000004080c7c28 */ /* 0x002fd40008000000 */
[----:B------:R-:W1:Y:S02]  /*0800*/  F2F.F32.F64 R12, R12 ;  /* 0x0000000c000c7310 */ /* 0x000e640000301000 */
[----:B01----:R-:W-:-:S07]  /*0810*/  FSEL R2, -R12, R12, !P1 ;  /* 0x0000000c0c027208 */ /* 0x003fce0004800100 */
.L_x_7:
[----:B------:R-:W-:Y:S05]  /*0820*/  BSYNC.RECONVERGENT B0 ;  /* 0x0000000000007941 */ /* 0x000fea0003800200 */
.L_x_6:
[----:B------:R-:W-:Y:S01]  /*0830*/  LOP3.LUT R6, R0, 0x1, RZ, 0xc0, !PT ;  /* 0x0000000100067812 */ /* 0x000fe200078ec0ff */
[----:B------:R-:W-:Y:S02]  /*0840*/  IMAD.MOV.U32 R4, RZ, RZ, 0x37cbac00 ;  /* 0x37cbac00ff047424 */ /* 0x000fe400078e00ff */
[----:B------:R-:W-:Y:S01]  /*0850*/  FMUL R3, R2, R2 ;  /* 0x0000000202037220 */ /* 0x000fe20000400000 */
[----:B------:R-:W-:Y:S01]  /*0860*/  FADD R9, R7, 1 ;  /* 0x3f80000007097421 */ /* 0x000fe20000000000 */
[----:B------:R-:W-:Y:S01]  /*0870*/  ISETP.NE.U32.AND P0, PT, R6, 0x1, PT ;  /* 0x000000010600780c */ /* 0x000fe20003f05070 */
[----:B------:R-:W-:Y:S02]  /*0880*/  IMAD.MOV.U32 R6, RZ, RZ, 0x3c0885e4 ;  /* 0x3c0885e4ff067424 */ /* 0x000fe400078e00ff */
[----:B------:R-:W-:Y:S01]  /*0890*/  FFMA R4, R3, R4, -0.0013887860113754868507 ;  /* 0xbab607ed03047423 */ /* 0x000fe20000000004 */
[----:B------:R-:W-:Y:S01]  /*08a0*/  IMAD.MOV.U32 R7, RZ, RZ, 0x3e2aaaa8 ;  /* 0x3e2aaaa8ff077424 */ /* 0x000fe200078e00ff */
[----:B------:R-:W-:Y:S01]  /*08b0*/  IADD3 R0, PT, PT, R0, 0x1, RZ ;  /* 0x0000000100007810 */ /* 0x000fe20007ffe0ff */
[----:B------:R-:W0:Y:S01]  /*08c0*/  MUFU.RCP R8, R9 ;  /* 0x0000000900087308 */ /* 0x000e220000001000 */
[----:B------:R-:W-:Y:S01]  /*08d0*/  FSEL R6, R6, 0.041666727513074874878, !P0 ;  /* 0x3d2aaabb06067808 */ /* 0x000fe20004000000 */
[----:B------:R-:W-:Y:S01]  /*08e0*/  BSSY.RECONVERGENT B0, `(.L_x_9) ;  /* 0x0000016000007945 */ /* 0x000fe20003800200 */
[----:B------:R-:W-:-:S02]  /*08f0*/  FSEL R4, R4, -0.00019574658654164522886, P0 ;  /* 0xb94d415304047808 */ /* 0x000fc40000000000 */
[----:B------:R-:W-:Y:S02]  /*0900*/  LOP3.LUT P1, RZ, R0, 0x2, RZ, 0xc0, !PT ;  /* 0x0000000200ff7812 */ /* 0x000fe4000782c0ff */
[----:B------:R-:W-:Y:S01]  /*0910*/  FSEL R7, -R7, -0.4999999701976776123, !P0 ;  /* 0xbeffffff07077808 */ /* 0x000fe20004000100 */
[----:B------:R-:W-:Y:S01]  /*0920*/  FFMA R4, R3, R4, R6 ;  /* 0x0000000403047223 */ /* 0x000fe20000000006 */
[----:B------:R-:W-:-:S03]  /*0930*/  FSEL R0, R2, 1, !P0 ;  /* 0x3f80000002007808 */ /* 0x000fc60004000000 */
[C---:B------:R-:W-:Y:S02]  /*0940*/  FFMA R4, R3.reuse, R4, R7 ;  /* 0x0000000403047223 */ /* 0x040fe40000000007 */
[----:B------:R-:W-:-:S04]  /*0950*/  FFMA R3, R3, R0, RZ ;  /* 0x0000000003037223 */ /* 0x000fc800000000ff */
[----:B------:R-:W-:Y:S01]  /*0960*/  FFMA R0, R3, R4, R0 ;  /* 0x0000000403007223 */ /* 0x000fe20000000000 */
[----:B0-----:R-:W-:-:S03]  /*0970*/  FFMA R3, -R9, R8, 1 ;  /* 0x3f80000009037423 */ /* 0x001fc60000000108 */
[----:B------:R-:W-:Y:S01]  /*0980*/  @P1 FADD R0, RZ, -R0 ;  /* 0x80000000ff001221 */ /* 0x000fe20000000000 */
[----:B------:R-:W-:-:S03]  /*0990*/  FFMA R3, R8, R3, R8 ;  /* 0x0000000308037223 */ /* 0x000fc60000000008 */
[----:B------:R-:W-:-:S04]  /*09a0*/  FMUL R0, R0, 127 ;  /* 0x42fe000000007820 */ /* 0x000fc80000400000 */
[----:B------:R-:W0:Y:S01]  /*09b0*/  FCHK P0, R0, R9 ;  /* 0x0000000900007302 */ /* 0x000e220000000000 */
[----:B------:R-:W-:-:S04]  /*09c0*/  FFMA R2, R0, R3, RZ ;  /* 0x0000000300027223 */ /* 0x000fc800000000ff */
[----:B------:R-:W-:-:S04]  /*09d0*/  FFMA R4, -R9, R2, R0 ;  /* 0x0000000209047223 */ /* 0x000fc80000000100 */
[----:B------:R-:W-:Y:S01]  /*09e0*/  FFMA R2, R3, R4, R2 ;  /* 0x0000000403027223 */ /* 0x000fe20000000002 */
[----:B0-----:R-:W-:Y:S06]  /*09f0*/  @!P0 BRA `(.L_x_10) ;  /* 0x0000000000108947 */ /* 0x001fec0003800000 */
[----:B------:R-:W-:Y:S01]  /*0a00*/  IMAD.MOV.U32 R3, RZ, RZ, R9 ;  /* 0x000000ffff037224 */ /* 0x000fe200078e0009 */
[----:B------:R-:W-:-:S07]  /*0a10*/  MOV R2, 0xa30 ;  /* 0x00000a3000027802 */ /* 0x000fce0000000f00 */
[----:B------:R-:W-:Y:S05]  /*0a20*/  CALL.REL.NOINC `($__internal_1_$__cuda_sm3x_div_rn_noftz_f32_slowpath) ;  /* 0x00000000008c7944 */ /* 0x000fea0003c00000 */
[----:B------:R-:W-:-:S07]  /*0a30*/  MOV R2, R0 ;  /* 0x0000000000027202 */ /* 0x000fce0000000f00 */
.L_x_10:
[----:B------:R-:W-:Y:S05]  /*0a40*/  BSYNC.RECONVERGENT B0 ;  /* 0x0000000000007941 */ /* 0x000fea0003800200 */
.L_x_9:
[----:B------:R-:W0:Y:S01]  /*0a50*/  LDCU.64 UR4, c[0x0][0x380] ;  /* 0x00007000ff0477ac */ /* 0x000e220008000a00 */
[----:B------:R-:W-:Y:S01]  /*0a60*/  FADD R0, R2, 128 ;  /* 0x4300000002007421 */ /* 0x000fe20000000000 */
[----:B------:R-:W-:-:S03]  /*0a70*/  IMAD R3, R5, 0x3, RZ ;  /* 0x0000000305037824 */ /* 0x000fc600078e02ff */
[----:B------:R-:W1:Y:S02]  /*0a80*/  F2I.U32.TRUNC.NTZ R5, R0 ;  /* 0x0000000000057305 */ /* 0x000e64000020f000 */
[----:B0-----:R-:W-:-:S04]  /*0a90*/  IADD3 R2, P0, PT, R3, UR4, RZ ;  /* 0x0000000403027c10 */ /* 0x001fc8000ff1e0ff */
[----:B------:R-:W-:-:S05]  /*0aa0*/  LEA.HI.X.SX32 R3, R3, UR5, 0x1, P0 ;  /* 0x0000000503037c11 */ /* 0x000fca00080f0eff */
[----:B-1----:R-:W-:Y:S04]  /*0ab0*/  STG.E.U8 desc[UR6][R2.64], R5 ;  /* 0x0000000502007986 */ /* 0x002fe8000c101106 */
[----:B------:R-:W-:Y:S04]  /*0ac0*/  STG.E.U8 desc[UR6][R2.64+0x1], R5 ;  /* 0x0000010502007986 */ /* 0x000fe8000c101106 */
[----:B------:R-:W-:Y:S01]  /*0ad0*/  STG.E.U8 desc[UR6][R2.64+0x2], R5 ;  /* 0x0000020502007986 */ /* 0x000fe2000c101106 */
[----:B------:R-:W-:Y:S05]  /*0ae0*/  EXIT ;  /* 0x000000000000794d */ /* 0x000fea0003800000 */
        .weak           $__internal_0_$__cuda_sm20_sqrt_rn_f32_slowpath
        .type           $__internal_0_$__cuda_sm20_sqrt_rn_f32_slowpath,@function
        .size           $__internal_0_$__cuda_sm20_sqrt_rn_f32_slowpath,($__internal_1_$__cuda_sm3x_div_rn_noftz_f32_slowpath - $__internal_0_$__cuda_sm20_sqrt_rn_f32_slowpath)
$__internal_0_$__cuda_sm20_sqrt_rn_f32_slowpath:
[----:B------:R-:W-:-:S13]  /*0af0*/  LOP3.LUT P0, RZ, R3, 0x7fffffff, RZ, 0xc0, !PT ;  /* 0x7fffffff03ff7812 */ /* 0x000fda000780c0ff */
[----:B------:R-:W-:Y:S05]  /*0b00*/  @!P0 BRA `(.L_x_11) ;  /* 0x0000000000448947 */ /* 0x000fea0003800000 */
[----:B------:R-:W-:Y:S01]  /*0b10*/  FSETP.GEU.FTZ.AND P0, PT, R3, RZ, PT ;  /* 0x000000ff0300720b */ /* 0x000fe20003f1e000 */
[----:B------:R-:W-:-:S12]  /*0b20*/  IMAD.MOV.U32 R0, RZ, RZ, R3 ;  /* 0x000000ffff007224 */ /* 0x000fd800078e0003 */
[----:B------:R-:W-:Y:S01]  /*0b30*/  @!P0 IMAD.MOV.U32 R3, RZ, RZ, 0x7fffffff ;  /* 0x7fffffffff038424 */ /* 0x000fe200078e00ff */
[----:B------:R-:W-:Y:S06]  /*0b40*/  @!P0 BRA `(.L_x_11) ;  /* 0x0000000000348947 */ /* 0x000fec0003800000 */
[----:B------:R-:W-:-:S13]  /*0b50*/  FSETP.GTU.FTZ.AND P0, PT, |R0|, +INF , PT ;  /* 0x7f8000000000780b */ /* 0x000fda0003f1c200 */
[----:B------:R-:W-:Y:S01]  /*0b60*/  @P0 FADD.FTZ R3, R0, 1 ;  /* 0x3f80000000030421 */ /* 0x000fe20000010000 */
[----:B------:R-:W-:Y:S06]  /*0b70*/  @P0 BRA `(.L_x_11) ;  /* 0x0000000000280947 */ /* 0x000fec0003800000 */
[----:B------:R-:W-:-:S13]  /*0b80*/  FSETP.NEU.FTZ.AND P0, PT, |R0|, +INF , PT ;  /* 0x7f8000000000780b */ /* 0x000fda0003f1d200 */
[----:B------:R-:W-:-:S04]  /*0b90*/  @P0 FFMA R2, R0, 1.84467440737095516160e+19, RZ ;  /* 0x5f80000000020823 */ /* 0x000fc800000000ff */
[----:B------:R-:W0:Y:S02]  /*0ba0*/  @P0 MUFU.RSQ R3, R2 ;  /* 0x0000000200030308 */ /* 0x000e240000001400 */
[----:B0-----:R-:W-:Y:S01]  /*0bb0*/  @P0 FMUL.FTZ R7, R2, R3 ;  /* 0x0000000302070220 */ /* 0x001fe20000410000 */
[----:B------:R-:W-:Y:S01]  /*0bc0*/  @P0 FMUL.FTZ R6, R3, 0.5 ;  /* 0x3f00000003060820 */ /* 0x000fe20000410000 */
[----:B------:R-:W-:Y:S02]  /*0bd0*/  @!P0 MOV R3, R0 ;  /* 0x0000000000038202 */ /* 0x000fe40000000f00 */
[----:B------:R-:W-:-:S04]  /*0be0*/  @P0 FADD.FTZ R4, -R7, -RZ ;  /* 0x800000ff07040221 */ /* 0x000fc80000010100 */
[----:B------:R-:W-:-:S04]  /*0bf0*/  @P0 FFMA R4, R7, R4, R2 ;  /* 0x0000000407040223 */ /* 0x000fc80000000002 */
[----:B------:R-:W-:-:S04]  /*0c00*/  @P0 FFMA R4, R4, R6, R7 ;  /* 0x0000000604040223 */ /* 0x000fc80000000007 */
[----:B------:R-:W-:-:S07]  /*0c10*/  @P0 FMUL.FTZ R3, R4, 2.3283064365386962891e-10 ;  /* 0x2f80000004030820 */ /* 0x000fce0000410000 */
.L_x_11:
[----:B------:R-:W-:Y:S02]  /*0c20*/  IMAD.MOV.U32 R0, RZ, RZ, R3 ;  /* 0x000000ffff007224 */ /* 0x000fe400078e0003 */
[----:B------:R-:W-:Y:S02]  /*0c30*/  HFMA2 R3, -RZ, RZ, 0, 0 ;  /* 0x00000000ff037431 */ /* 0x000fe400000001ff */
[----:B------:R-:W-:-:S04]  /*0c40*/  IMAD.MOV.U32 R2, RZ, RZ, R8 ;  /* 0x000000ffff027224 */ /* 0x000fc800078e0008 */
[----:B------:R-:W-:Y:S05]  /*0c50*/  RET.REL.NODEC R2 `(_Z6kernelPhi) ;  /* 0xfffffff002e87950 */ /* 0x000fea0003c3ffff */
        .weak           $__internal_1_$__cuda_sm3x_div_rn_noftz_f32_slowpath
        .type           $__internal_1_$__cuda_sm3x_div_rn_noftz_f32_slowpath,@function
        .size           $__internal_1_$__cuda_sm3x_div_rn_noftz_f32_slowpath,(.L_x_25 - $__internal_1_$__cuda_sm3x_div_rn_noftz_f32_slowpath)
$__internal_1_$__cuda_sm3x_div_rn_noftz_f32_slowpath:
[----:B------:R-:W-:Y:S01]  /*0c60*/  SHF.R.U32.HI R6, RZ, 0x17, R3 ;  /* 0x00000017ff067819 */ /* 0x000fe20000011603 */
[----:B------:R-:W-:Y:S01]  /*0c70*/  BSSY.RECONVERGENT B1, `(.L_x_12) ;  /* 0x0000062000017945 */ /* 0x000fe20003800200 */
[----:B------:R-:W-:Y:S02]  /*0c80*/  SHF.R.U32.HI R4, RZ, 0x17, R0 ;  /* 0x00000017ff047819 */ /* 0x000fe40000011600 */
[----:B------:R-:W-:Y:S02]  /*0c90*/  LOP3.LUT R12, R6, 0xff, RZ, 0xc0, !PT ;  /* 0x000000ff060c7812 */ /* 0x000fe400078ec0ff */
[----:B------:R-:W-:-:S03]  /*0ca0*/  LOP3.LUT R10, R4, 0xff, RZ, 0xc0, !PT ;  /* 0x000000ff040a7812 */ /* 0x000fc600078ec0ff */
[----:B------:R-:W-:Y:S02]  /*0cb0*/  VIADD R8, R12, 0xffffffff ;  /* 0xffffffff0c087836 */ /* 0x000fe40000000000 */
[----:B------:R-:W-:-:S03]  /*0cc0*/  VIADD R6, R10, 0xffffffff ;  /* 0xffffffff0a067836 */ /* 0x000fc60000000000 */
[----:B------:R-:W-:-:S04]  /*0cd0*/  ISETP.GT.U32.AND P0, PT, R8, 0xfd, PT ;  /* 0x000000fd0800780c */ /* 0x000fc80003f04070 */
[----:B------:R-:W-:-:S13]  /*0ce0*/  ISETP.GT.U32.OR P0, PT, R6, 0xfd, P0 ;  /* 0x000000fd0600780c */ /* 0x000fda0000704470 */
[----:B------:R-:W-:Y:S01]  /*0cf0*/  @!P0 MOV R4, RZ ;  /* 0x000000ff00048202 */ /* 0x000fe20000000f00 */
[----:B------:R-:W-:Y:S06]  /*0d00*/  @!P0 BRA `(.L_x_13) ;  /* 0x00000000005c8947 */ /* 0x000fec0003800000 */
[----:B------:R-:W-:Y:S02]  /*0d10*/  FSETP.GTU.FTZ.AND P0, PT, |R0|, +INF , PT ;  /* 0x7f8000000000780b */ /* 0x000fe40003f1c200 */
[----:B------:R-:W-:-:S04]  /*0d20*/  FSETP.GTU.FTZ.AND P1, PT, |R3|, +INF , PT ;  /* 0x7f8000000300780b */ /* 0x000fc80003f3c200 */
[----:B------:R-:W-:-:S13]  /*0d30*/  PLOP3.LUT P0, PT, P0, P1, PT, 0xf8, 0x8f ;  /* 0x00000000008f781c */ /* 0x000fda0000703f70 */
[----:B------:R-:W-:Y:S05]  /*0d40*/  @P0 BRA `(.L_x_14) ;  /* 0x00000004004c0947 */ /* 0x000fea0003800000 */
[----:B------:R-:W-:-:S13]  /*0d50*/  LOP3.LUT P0, RZ, R3, 0x7fffffff, R0, 0xc8, !PT ;  /* 0x7fffffff03ff7812 */ /* 0x000fda000780c800 */
[----:B------:R-:W-:Y:S05]  /*0d60*/  @!P0 BRA `(.L_x_15) ;  /* 0x00000004003c8947 */ /* 0x000fea0003800000 */
[C---:B------:R-:W-:Y:S02]  /*0d70*/  FSETP.NEU.FTZ.AND P2, PT, |R0|.reuse, +INF , PT ;  /* 0x7f8000000000780b */ /* 0x040fe40003f5d200 */
[----:B------:R-:W-:Y:S02]  /*0d80*/  FSETP.NEU.FTZ.AND P1, PT, |R3|, +INF , PT ;  /* 0x7f8000000300780b */ /* 0x000fe40003f3d200 */
[----:B------:R-:W-:-:S11]  /*0d90*/  FSETP.NEU.FTZ.AND P0, PT, |R0|, +INF , PT ;  /* 0x7f8000000000780b */ /* 0x000fd60003f1d200 */
[----:B------:R-:W-:Y:S05]  /*0da0*/  @!P1 BRA !P2, `(.L_x_15) ;  /* 0x00000004002c9947 */ /* 0x000fea0005000000 */
[----:B------:R-:W-:-:S04]  /*0db0*/  LOP3.LUT P2, RZ, R0, 0x7fffffff, RZ, 0xc0, !PT ;  /* 0x7fffffff00ff7812 */ /* 0x000fc8000784c0ff */
[----:B------:R-:W-:-:S13]  /*0dc0*/  PLOP3.LUT P1, PT, P1, P2, PT, 0x2f, 0xf2 ;  /* 0x0000000000f2781c */ /* 0x000fda0000f24577 */
[----:B------:R-:W-:Y:S05]  /*0dd0*/  @P1 BRA `(.L_x_16) ;  /* 0x0000000400181947 */ /* 0x000fea0003800000 */
[----:B------:R-:W-:-:S04]  /*0de0*/  LOP3.LUT P1, RZ, R3, 0x7fffffff, RZ, 0xc0, !PT ;  /* 0x7fffffff03ff7812 */ /* 0x000fc8000782c0ff */
[----:B------:R-:W-:-:S13]  /*0df0*/  PLOP3.LUT P0, PT, P0, P1, PT, 0x2f, 0xf2 ;  /* 0x0000000000f2781c */ /* 0x000fda0000702577 */
[----:B------:R-:W-:Y:S05]  /*0e00*/  @P0 BRA `(.L_x_17) ;  /* 0x0000000400000947 */ /* 0x000fea0003800000 */
[----:B------:R-:W-:Y:S02]  /*0e10*/  ISETP.GE.AND P0, PT, R6, RZ, PT ;  /* 0x000000ff0600720c */ /* 0x000fe40003f06270 */
[----:B------:R-:W-:-:S11]  /*0e20*/  ISETP.GE.AND P1, PT, R8, RZ, PT ;  /* 0x000000ff0800720c */ /* 0x000fd60003f26270 */
[----:B------:R-:W-:Y:S02]  /*0e30*/  @P0 IMAD.MOV.U32 R4, RZ, RZ, RZ ;  /* 0x000000ffff040224 */ /* 0x000fe400078e00ff */
[----:B------:R-:W-:Y:S01]  /*0e40*/  @!P0 FFMA R0, R0, 1.84467440737095516160e+19, RZ ;  /* 0x5f80000000008823 */ /* 0x000fe200000000ff */
[----:B------:R-:W-:Y:S02]  /*0e50*/  @!P0 IMAD.MOV.U32 R4, RZ, RZ, -0x40 ;  /* 0xffffffc0ff048424 */ /* 0x000fe400078e00ff */
[----:B------:R-:W-:-:S03]  /*0e60*/  @!P1 FFMA R3, R3, 1.84467440737095516160e+19, RZ ;  /* 0x5f80000003039823 */ /* 0x000fc600000000ff */
[----:B------:R-:W-:-:S07]  /*0e70*/  @!P1 IADD3 R4, PT, PT, R4, 0x40, RZ ;  /* 0x0000004004049810 */ /* 0x000fce0007ffe0ff */
.L_x_13:
[----:B------:R-:W-:Y:S01]  /*0e80*/  LEA R6, R12, 0xc0800000, 0x17 ;  /* 0xc08000000c067811 */ /* 0x000fe200078eb8ff */
[----:B------:R-:W-:Y:S04]  /*0e90*/  BSSY.RECONVERGENT B2, `(.L_x_18) ;  /* 0x0000036000027945 */ /* 0x000fe80003800200 */
[----:B------:R-:W-:Y:S02]  /*0ea0*/  IMAD.IADD R6, R3, 0x1, -R6 ;  /* 0x0000000103067824 */ /* 0x000fe400078e0a06 */
[----:B------:R-:W-:Y:S02]  /*0eb0*/  VIADD R3, R10, 0xffffff81 ;  /* 0xffffff810a037836 */ /* 0x000fe40000000000 */
[----:B------:R-:W0:Y:S01]  /*0ec0*/  MUFU.RCP R8, R6 ;  /* 0x0000000600087308 */ /* 0x000e220000001000 */
[----:B------:R-:W-:Y:S01]  /*0ed0*/  FADD.FTZ R9, -R6, -RZ ;  /* 0x800000ff06097221 */ /* 0x000fe20000010100 */
[----:B------:R-:W-:-:S03]  /*0ee0*/  IMAD R0, R3, -0x800000, R0 ;  /* 0xff80000003007824 */ /* 0x000fc600078e0200 */
[----:B0-----:R-:W-:-:S04]  /*0ef0*/  FFMA R11, R8, R9, 1 ;  /* 0x3f800000080b7423 */ /* 0x001fc80000000009 */
[----:B------:R-:W-:-:S04]  /*0f00*/  FFMA R13, R8, R11, R8 ;  /* 0x0000000b080d7223 */ /* 0x000fc80000000008 */
[----:B------:R-:W-:-:S04]  /*0f10*/  FFMA R8, R0, R13, RZ ;  /* 0x0000000d00087223 */ /* 0x000fc800000000ff */
[----:B------:R-:W-:-:S04]  /*0f20*/  FFMA R11, R9, R8, R0 ;  /* 0x00000008090b7223 */ /* 0x000fc80000000000 */
[----:B------:R-:W-:-:S04]  /*0f30*/  FFMA R8, R13, R11, R8 ;  /* 0x0000000b0d087223 */ /* 0x000fc80000000008 */
[----:B------:R-:W-:Y:S01]  /*0f40*/  FFMA R11, R9, R8, R0 ;  /* 0x00000008090b7223 */ /* 0x000fe20000000000 */
[----:B------:R-:W-:-:S03]  /*0f50*/  IADD3 R9, PT, PT, R3, 0x7f, -R12 ;  /* 0x0000007f03097810 */ /* 0x000fc60007ffe80c */
[----:B------:R-:W-:Y:S01]  /*0f60*/  FFMA R0, R13, R11, R8 ;  /* 0x0000000b0d007223 */ /* 0x000fe20000000008 */
[----:B------:R-:W-:-:S04]  /*0f70*/  IADD3 R9, PT, PT, R9, R4, RZ ;  /* 0x0000000409097210 */ /* 0x000fc80007ffe0ff */
[----:B------:R-:W-:-:S04]  /*0f80*/  SHF.R.U32.HI R3, RZ, 0x17, R0 ;  /* 0x00000017ff037819 */ /* 0x000fc80000011600 */
[----:B------:R-:W-:-:S05]  /*0f90*/  LOP3.LUT R3, R3, 0xff, RZ, 0xc0, !PT ;  /* 0x000000ff03037812 */ /* 0x000fca00078ec0ff */
[----:B------:R-:W-:-:S04]  /*0fa0*/  IMAD.IADD R10, R3, 0x1, R9 ;  /* 0x00000001030a7824 */ /* 0x000fc800078e0209 */
[----:B------:R-:W-:-:S05]  /*0fb0*/  VIADD R3, R10, 0xffffffff ;  /* 0xffffffff0a037836 */ /* 0x000fca0000000000 */
[----:B------:R-:W-:-:S13]  /*0fc0*/  ISETP.GE.U32.AND P0, PT, R3, 0xfe, PT ;  /* 0x000000fe0300780c */ /* 0x000fda0003f06070 */
[----:B------:R-:W-:Y:S05]  /*0fd0*/  @!P0 BRA `(.L_x_19) ;  /* 0x0000000000808947 */ /* 0x000fea0003800000 */
[----:B------:R-:W-:-:S13]  /*0fe0*/  ISETP.GT.AND P0, PT, R10, 0xfe, PT ;  /* 0x000000fe0a00780c */ /* 0x000fda0003f04270 */
[----:B------:R-:W-:Y:S05]  /*0ff0*/  @P0 BRA `(.L_x_20) ;  /* 0x00000000006c0947 */ /* 0x000fea0003800000 */
[----:B------:R-:W-:-:S13]  /*1000*/  ISETP.GE.AND P0, PT, R10, 0x1, PT ;  /* 0x000000010a00780c */ /* 0x000fda0003f06270 */
[----:B------:R-:W-:Y:S05]  /*1010*/  @P0 BRA `(.L_x_21) ;  /* 0x0000000000740947 */ /* 0x000fea0003800000 */
[----:B------:R-:W-:Y:S02]  /*1020*/  ISETP.GE.AND P0, PT, R10, -0x18, PT ;  /* 0xffffffe80a00780c */ /* 0x000fe40003f06270 */
[----:B------:R-:W-:-:S11]  /*1030*/  LOP3.LUT R0, R0, 0x80000000, RZ, 0xc0, !PT ;  /* 0x8000000000007812 */ /* 0x000fd600078ec0ff */
[----:B------:R-:W-:Y:S05]  /*1040*/  @!P0 BRA `(.L_x_21) ;  /* 0x0000000000688947 */ /* 0x000fea0003800000 */
[CCC-:B------:R-:W-:Y:S01]  /*1050*/  FFMA.RZ R3, R13.reuse, R11.reuse, R8.reuse ;  /* 0x0000000b0d037223 */ /* 0x1c0fe2000000c008 */
[C---:B------:R-:W-:Y:S01]  /*1060*/  IADD3 R9, PT, PT, R10.reuse, 0x20, RZ ;  /* 0x000000200a097810 */ /* 0x040fe20007ffe0ff */
[-CC-:B------:R-:W-:Y:S01]  /*1070*/  FFMA.RM R4, R13, R11.reuse, R8.reuse ;  /* 0x0000000b0d047223 */ /* 0x180fe20000004008 */
[C---:B------:R-:W-:Y:S02]  /*1080*/  ISETP.NE.AND P2, PT, R10.reuse, RZ, PT ;  /* 0x000000ff0a00720c */ /* 0x040fe40003f45270 */
[----:B------:R-:W-:Y:S01]  /*1090*/  LOP3.LUT R6, R3, 0x7fffff, RZ, 0xc0, !PT ;  /* 0x007fffff03067812 */ /* 0x000fe200078ec0ff */
[----:B------:R-:W-:Y:S01]  /*10a0*/  FFMA.RP R3, R13, R11, R8 ;  /* 0x0000000b0d037223 */ /* 0x000fe20000008008 */
[----:B------:R-:W-:Y:S01]  /*10b0*/  IMAD.MOV R8, RZ, RZ, -R10 ;  /* 0x000000ffff087224 */ /* 0x000fe200078e0a0a */
[----:B------:R-:W-:Y:S02]  /*10c0*/  ISETP.NE.AND P1, PT, R10, RZ, PT ;  /* 0x000000ff0a00720c */ /* 0x000fe40003f25270 */
[----:B------:R-:W-:-:S02]  /*10d0*/  LOP3.LUT R6, R6, 0x800000, RZ, 0xfc, !PT ;  /* 0x0080000006067812 */ /* 0x000fc400078efcff */
[----:B------:R-:W-:Y:S02]  /*10e0*/  FSETP.NEU.FTZ.AND P0, PT, R3, R4, PT ;  /* 0x000000040300720b */ /* 0x000fe40003f1d000 */
[----:B------:R-:W-:Y:S02]  /*10f0*/  SHF.L.U32 R9, R6, R9, RZ ;  /* 0x0000000906097219 */ /* 0x000fe400000006ff */
[----:B------:R-:W-:Y:S02]  /*1100*/  SEL R3, R8, RZ, P2 ;  /* 0x000000ff08037207 */ /* 0x000fe40001000000 */
[----:B------:R-:W-:Y:S02]  /*1110*/  ISETP.NE.AND P1, PT, R9, RZ, P1 ;  /* 0x000000ff0900720c */ /* 0x000fe40000f25270 */
[----:B------:R-:W-:Y:S02]  /*1120*/  SHF.R.U32.HI R3, RZ, R3, R6 ;  /* 0x00000003ff037219 */ /* 0x000fe40000011606 */
[----:B------:R-:W-:-:S02]  /*1130*/  PLOP3.LUT P0, PT, P0, P1, PT, 0xf8, 0x8f ;  /* 0x00000000008f781c */ /* 0x000fc40000703f70 */
[----:B------:R-:W-:Y:S02]  /*1140*/  SHF.R.U32.HI R9, RZ, 0x1, R3 ;  /* 0x00000001ff097819 */ /* 0x000fe40000011603 */
[----:B------:R-:W-:-:S04]  /*1150*/  SEL R4, RZ, 0x1, !P0 ;  /* 0x00000001ff047807 */ /* 0x000fc80004000000 */
[----:B------:R-:W-:-:S04]  /*1160*/  LOP3.LUT R4, R4, 0x1, R9, 0xf8, !PT ;  /* 0x0000000104047812 */ /* 0x000fc800078ef809 */
[----:B------:R-:W-:-:S05]  /*1170*/  LOP3.LUT R4, R4, R3, RZ, 0xc0, !PT ;  /* 0x0000000304047212 */ /* 0x000fca00078ec0ff */
[----:B------:R-:W-:-:S05]  /*1180*/  IMAD.IADD R9, R9, 0x1, R4 ;  /* 0x0000000109097824 */ /* 0x000fca00078e0204 */
[----:B------:R-:W-:Y:S01]  /*1190*/  LOP3.LUT R0, R9, R0, RZ, 0xfc, !PT ;  /* 0x0000000009007212 */ /* 0x000fe200078efcff */
[----:B------:R-:W-:Y:S06]  /*11a0*/  BRA `(.L_x_21) ;  /* 0x0000000000107947 */ /* 0x000fec0003800000 */
.L_x_20:
[----:B------:R-:W-:-:S04]  /*11b0*/  LOP3.LUT R0, R0, 0x80000000, RZ, 0xc0, !PT ;  /* 0x8000000000007812 */ /* 0x000fc800078ec0ff */
[----:B------:R-:W-:Y:S01]  /*11c0*/  LOP3.LUT R0, R0, 0x7f800000, RZ, 0xfc, !PT ;  /* 0x7f80000000007812 */ /* 0x000fe200078efcff */
[----:B------:R-:W-:Y:S06]  /*11d0*/  BRA `(.L_x_21) ;  /* 0x0000000000047947 */ /* 0x000fec0003800000 */
.L_x_19:
[----:B------:R-:W-:-:S07]  /*11e0*/  LEA R0, R9, R0, 0x17 ;  /* 0x0000000009007211 */ /* 0x000fce00078eb8ff */
.L_x_21:
[----:B------:R-:W-:Y:S05]  /*11f0*/  BSYNC.RECONVERGENT B2 ;  /* 0x0000000000027941 */ /* 0x000fea0003800200 */
.L_x_18:
[----:B------:R-:W-:Y:S05]  /*1200*/  BRA `(.L_x_22) ;  /* 0x0000000000207947 */ /* 0x000fea0003800000 */
.L_x_17:
[----:B------:R-:W-:-:S04]  /*1210*/  LOP3.LUT R0, R3, 0x80000000, R0, 0x48, !PT ;  /* 0x8000000003007812 */ /* 0x000fc800078e4800 */
[----:B------:R-:W-:Y:S01]  /*1220*/  LOP3.LUT R0, R0, 0x7f800000, RZ, 0xfc, !PT ;  /* 0x7f80000000007812 */ /* 0x000fe200078efcff */
[----:B------:R-:W-:Y:S06]  /*1230*/  BRA `(.L_x_22) ;  /* 0x0000000000147947 */ /* 0x000fec0003800000 */
.L_x_16:
[----:B------:R-:W-:Y:S01]  /*1240*/  LOP3.LUT R0, R3, 0x80000000, R0, 0x48, !PT ;  /* 0x8000000003007812 */ /* 0x000fe200078e4800 */
[----:B------:R-:W-:Y:S06]  /*1250*/  BRA `(.L_x_22) ;  /* 0x00000000000c7947 */ /* 0x000fec0003800000 */
.L_x_15:
[----:B------:R-:W0:Y:S01]  /*1260*/  MUFU.RSQ R0, -QNAN ;  /* 0xffc0000000007908 */ /* 0x000e220000001400 */
[----:B------:R-:W-:Y:S05]  /*1270*/  BRA `(.L_x_22) ;  /* 0x0000000000047947 */ /* 0x000fea0003800000 */
.L_x_14:
[----:B------:R-:W-:-:S07]  /*1280*/  FADD.FTZ R0, R0, R3 ;  /* 0x0000000300007221 */ /* 0x000fce0000010000 */
.L_x_22:
[----:B------:R-:W-:Y:S05]  /*1290*/  BSYNC.RECONVERGENT B1 ;  /* 0x0000000000017941 */ /* 0x000fea0003800200 */
.L_x_12:
[----:B------:R-:W-:-:S04]  /*12a0*/  IMAD.MOV.U32 R3, RZ, RZ, 0x0 ;  /* 0x00000000ff037424 */ /* 0x000fc800078e00ff */
[----:B0-----:R-:W-:Y:S05]  /*12b0*/  RET.REL.NODEC R2 `(_Z6kernelPhi) ;  /* 0xffffffec02507950 */ /* 0x001fea0003c3ffff */
.L_x_23:
[----:B------:R-:W-:-:S00]  /*12c0*/  BRA `(.L_x_23) ;  /* 0xfffffffc00fc7947 */ /* 0x000fc0000383ffff */
[----:B------:R-:W-:-:S00]  /*12d0*/  NOP ;  /* 0x0000000000007918 */ /* 0x000fc00000000000 */
        /* <DEDUP_REMOVED lines=10> */
.L_x_25:


//--------------------- .nv.global.init           --------------------------
	.section	.nv.global.init,"aw",@progbits
	.align	4
.nv.global.init:
	.type		__cudart_i2opi_f,@object
	.size		__cudart_i2opi_f,(.L_0 - __cudart_i2opi_f)
__cudart_i2opi_f:
        /*0000*/ 	.byte	0x41, 0x90, 0x43, 0x3c, 0x99, 0x95, 0x62, 0xdb, 0xc0, 0xdd, 0x34, 0xf5, 0xd1, 0x57, 0x27, 0xfc
        /*0010*/ 	.byte	0x29, 0x15, 0x44, 0x4e, 0x6e, 0x83, 0xf9, 0xa2
.L_0:


//--------------------- .nv.shared.reserved.0     --------------------------
	.section	.nv.shared.reserved.0,"aw",@nobits
	.weak		__nv_reservedSMEM_offset_0_alias
	.size		__nv_reservedSMEM_offset_0_alias, 0, 64
	.other		__nv_reservedSMEM_offset_0_alias,@"STO_CUDA_RESERVED_SHARED STV_DEFAULT"
__nv_reservedSMEM_offset_0_alias:
	.zero		0
	.zero		64


//--------------------- .nv.constant0._Z6kernelPhi --------------------------
	.section	.nv.constant0._Z6kernelPhi,"a",@progbits
	.sectionflags	@""
	.align	4
.nv.constant0._Z6kernelPhi:
	.zero		908


//--------------------- SYMBOLS --------------------------

	.type		.nv.reservedSmem.offset0,@object
	.size		.nv.reservedSmem.offset0,0x4
